	.headerflags	@"EF_CUDA_TEXMODE_UNIFIED EF_CUDA_64BIT_ADDRESS EF_CUDA_ACCELERATORS EF_CUDA_SM90 EF_CUDA_VIRTUAL_SM(EF_CUDA_SM90)"
	.elftype	@"ET_EXEC"


//--------------------- .nv.info                  --------------------------
	.section	.nv.info,"",@"SHT_CUDA_INFO"
	.align	4


	//----- nvinfo : EIATTR_REGCOUNT
	.align		4
        /*0000*/ 	.byte	0x04, 0x2f
        /*0002*/ 	.short	(.L_3 - .L_2)
	.align		4
.L_2:
        /*0004*/ 	.word	index@(triton_poi_fused__native_batch_norm_legit_no_training_add_relu_27)
        /*0008*/ 	.word	0x0000001c


	//----- nvinfo : EIATTR_MIN_STACK_SIZE
	.align		4
.L_3:
        /*000c*/ 	.byte	0x04, 0x12
        /*000e*/ 	.short	(.L_5 - .L_4)
	.align		4
.L_4:
        /*0010*/ 	.word	index@(triton_poi_fused__native_batch_norm_legit_no_training_add_relu_27)
        /*0014*/ 	.word	0x00000000


	//----- nvinfo : EIATTR_FRAME_SIZE
	.align		4
.L_5:
        /*0018*/ 	.byte	0x04, 0x11
        /*001a*/ 	.short	(.L_7 - .L_6)
	.align		4
.L_6:
        /*001c*/ 	.word	index@(triton_poi_fused__native_batch_norm_legit_no_training_add_relu_27)
        /*0020*/ 	.word	0x00000000


	//----- nvinfo : EIATTR_MIN_STACK_SIZE
	.align		4
.L_7:
        /*0024*/ 	.byte	0x04, 0x12
        /*0026*/ 	.short	(.L_9 - .L_8)
	.align		4
.L_8:
        /*0028*/ 	.word	index@(triton_poi_fused__native_batch_norm_legit_no_training_add_relu_27)
        /*002c*/ 	.word	0x00000000
.L_9:


//--------------------- .nv.info.triton_poi_fused__native_batch_norm_legit_no_training_add_relu_27 --------------------------
	.section	.nv.info.triton_poi_fused__native_batch_norm_legit_no_training_add_relu_27,"",@"SHT_CUDA_INFO"
	.sectionflags	@""
	.align	4


	//----- nvinfo : EIATTR_CUDA_API_VERSION
	.align		4
        /*0000*/ 	.byte	0x04, 0x37
        /*0002*/ 	.short	(.L_11 - .L_10)
.L_10:
        /*0004*/ 	.word	0x0000007c


	//----- nvinfo : EIATTR_KPARAM_INFO
	.align		4
.L_11:
        /*0008*/ 	.byte	0x04, 0x17
        /*000a*/ 	.short	(.L_13 - .L_12)
.L_12:
        /*000c*/ 	.word	0x00000000
        /*0010*/ 	.short	0x000b
        /*0012*/ 	.short	0x0058
        /*0014*/ 	.byte	0x00, 0xf0, 0x11, 0x00


	//----- nvinfo : EIATTR_KPARAM_INFO
	.align		4
.L_13:
        /*0018*/ 	.byte	0x04, 0x17
        /*001a*/ 	.short	(.L_15 - .L_14)
.L_14:
        /*001c*/ 	.word	0x00000000
        /*0020*/ 	.short	0x000a
        /*0022*/ 	.short	0x0050
        /*0024*/ 	.byte	0x00, 0xf4, 0x21, 0x00


	//----- nvinfo : EIATTR_KPARAM_INFO
	.align		4
.L_15:
        /*0028*/ 	.byte	0x04, 0x17
        /*002a*/ 	.short	(.L_17 - .L_16)
.L_16:
        /*002c*/ 	.word	0x00000000
        /*0030*/ 	.short	0x0009
        /*0032*/ 	.short	0x0048
        /*0034*/ 	.byte	0x00, 0xf4, 0x21, 0x00


	//----- nvinfo : EIATTR_KPARAM_INFO
	.align		4
.L_17:
        /*0038*/ 	.byte	0x04, 0x17
        /*003a*/ 	.short	(.L_19 - .L_18)
.L_18:
        /*003c*/ 	.word	0x00000000
        /*0040*/ 	.short	0x0008
        /*0042*/ 	.short	0x0040
        /*0044*/ 	.byte	0x00, 0xf4, 0x21, 0x00


	//----- nvinfo : EIATTR_KPARAM_INFO
	.align		4
.L_19:
        /*0048*/ 	.byte	0x04, 0x17
        /*004a*/ 	.short	(.L_21 - .L_20)
.L_20:
        /*004c*/ 	.word	0x00000000
        /*0050*/ 	.short	0x0007
        /*0052*/ 	.short	0x0038
        /*0054*/ 	.byte	0x00, 0xf4, 0x21, 0x00


	//----- nvinfo : EIATTR_KPARAM_INFO
	.align		4
.L_21:
        /*0058*/ 	.byte	0x04, 0x17
        /*005a*/ 	.short	(.L_23 - .L_22)
.L_22:
        /*005c*/ 	.word	0x00000000
        /*0060*/ 	.short	0x0006
        /*0062*/ 	.short	0x0030
        /*0064*/ 	.byte	0x00, 0xf4, 0x21, 0x00


	//----- nvinfo : EIATTR_KPARAM_INFO
	.align		4
.L_23:
        /*0068*/ 	.byte	0x04, 0x17
        /*006a*/ 	.short	(.L_25 - .L_24)
.L_24:
        /*006c*/ 	.word	0x00000000
        /*0070*/ 	.short	0x0005
        /*0072*/ 	.short	0x0028
        /*0074*/ 	.byte	0x00, 0xf4, 0x21, 0x00


	//----- nvinfo : EIATTR_KPARAM_INFO
	.align		4
.L_25:
        /*0078*/ 	.byte	0x04, 0x17
        /*007a*/ 	.short	(.L_27 - .L_26)
.L_26:
        /*007c*/ 	.word	0x00000000
        /*0080*/ 	.short	0x0004
        /*0082*/ 	.short	0x0020
        /*0084*/ 	.byte	0x00, 0xf4, 0x21, 0x00


	//----- nvinfo : EIATTR_KPARAM_INFO
	.align		4
.L_27:
        /*0088*/ 	.byte	0x04, 0x17
        /*008a*/ 	.short	(.L_29 - .L_28)
.L_28:
        /*008c*/ 	.word	0x00000000
        /*0090*/ 	.short	0x0003
        /*0092*/ 	.short	0x0018
        /*0094*/ 	.byte	0x00, 0xf4, 0x21, 0x00


	//----- nvinfo : EIATTR_KPARAM_INFO
	.align		4
.L_29:
        /*0098*/ 	.byte	0x04, 0x17
        /*009a*/ 	.short	(.L_31 - .L_30)
.L_30:
        /*009c*/ 	.word	0x00000000
        /*00a0*/ 	.short	0x0002
        /*00a2*/ 	.short	0x0010
        /*00a4*/ 	.byte	0x00, 0xf4, 0x21, 0x00


	//----- nvinfo : EIATTR_KPARAM_INFO
	.align		4
.L_31:
        /*00a8*/ 	.byte	0x04, 0x17
        /*00aa*/ 	.short	(.L_33 - .L_32)
.L_32:
        /*00ac*/ 	.word	0x00000000
        /*00b0*/ 	.short	0x0001
        /*00b2*/ 	.short	0x0008
        /*00b4*/ 	.byte	0x00, 0xf4, 0x21, 0x00


	//----- nvinfo : EIATTR_KPARAM_INFO
	.align		4
.L_33:
        /*00b8*/ 	.byte	0x04, 0x17
        /*00ba*/ 	.short	(.L_35 - .L_34)
.L_34:
        /*00bc*/ 	.word	0x00000000
        /*00c0*/ 	.short	0x0000
        /*00c2*/ 	.short	0x0000
        /*00c4*/ 	.byte	0x00, 0xf4, 0x21, 0x00


	//----- nvinfo : EIATTR_SPARSE_MMA_MASK
	.align		4
.L_35:
        /*00c8*/ 	.byte	0x03, 0x50
        /*00ca*/ 	.short	0x0000


	//----- nvinfo : EIATTR_MAXREG_COUNT
	.align		4
        /*00cc*/ 	.byte	0x03, 0x1b
        /*00ce*/ 	.short	0x00ff


	//----- nvinfo : EIATTR_EXIT_INSTR_OFFSETS
	.align		4
        /*00d0*/ 	.byte	0x04, 0x1c
        /*00d2*/ 	.short	(.L_37 - .L_36)


	//   ....[0]....
.L_36:
        /*00d4*/ 	.word	0x000004a0


	//----- nvinfo : EIATTR_REQNTID
	.align		4
.L_37:
        /*00d8*/ 	.byte	0x04, 0x10
        /*00da*/ 	.short	(.L_39 - .L_38)
.L_38:
        /*00dc*/ 	.word	0x00000080
        /*00e0*/ 	.word	0x00000001
        /*00e4*/ 	.word	0x00000001


	//----- nvinfo : EIATTR_CBANK_PARAM_SIZE
	.align		4
.L_39:
        /*00e8*/ 	.byte	0x03, 0x19
        /*00ea*/ 	.short	0x005c


	//----- nvinfo : EIATTR_PARAM_CBANK
	.align		4
        /*00ec*/ 	.byte	0x04, 0x0a
        /*00ee*/ 	.short	(.L_41 - .L_40)
	.align		4
.L_40:
        /*00f0*/ 	.word	index@(.nv.constant0.triton_poi_fused__native_batch_norm_legit_no_training_add_relu_27)
        /*00f4*/ 	.short	0x0210
        /*00f6*/ 	.short	0x005c


	//----- nvinfo : EIATTR_SW_WAR
	.align		4
.L_41:
        /*00f8*/ 	.byte	0x04, 0x36
        /*00fa*/ 	.short	(.L_43 - .L_42)
.L_42:
        /*00fc*/ 	.word	0x00000008
.L_43:


//--------------------- .nv.callgraph             --------------------------
	.section	.nv.callgraph,"",@"SHT_CUDA_CALLGRAPH"
	.align	4
	.sectionentsize	8
	.align		4
        /*0000*/ 	.word	0x00000000
	.align		4
        /*0004*/ 	.word	0xffffffff
	.align		4
        /*0008*/ 	.word	0x00000000
	.align		4
        /*000c*/ 	.word	0xfffffffe
	.align		4
        /*0010*/ 	.word	0x00000000
	.align		4
        /*0014*/ 	.word	0xfffffffd
	.align		4
        /*0018*/ 	.word	0x00000000
	.align		4
        /*001c*/ 	.word	0xfffffffc


//--------------------- .nv.constant4             --------------------------
	.section	.nv.constant4,"a",@progbits
	.align	8
	.align		8
.nv.constant4:
        /*0000*/ 	.dword	_$_str
	.align		8
        /*0008*/ 	.dword	_$_str_$_2


//--------------------- .text.triton_poi_fused__native_batch_norm_legit_no_training_add_relu_27 --------------------------
	.section	.text.triton_poi_fused__native_batch_norm_legit_no_training_add_relu_27,"ax",@progbits
	.align	128
        .global         triton_poi_fused__native_batch_norm_legit_no_training_add_relu_27
        .type           triton_poi_fused__native_batch_norm_legit_no_training_add_relu_27,@function
        .size           triton_poi_fused__native_batch_norm_legit_no_training_add_relu_27,(.L_x_1 - triton_poi_fused__native_batch_norm_legit_no_training_add_relu_27)
        .other          triton_poi_fused__native_batch_norm_legit_no_training_add_relu_27,@"STO_CUDA_ENTRY STV_DEFAULT"
triton_poi_fused__native_batch_norm_legit_no_training_add_relu_27:
.text.triton_poi_fused__native_batch_norm_legit_no_training_add_relu_27:
[----:B------:R-:W-:Y:S01]  /*0000*/  LDC R1, c[0x0][0x28] ;  /* 0x00000a00ff017b82 */ /* 0x000fe20000000800 */
[----:B------:R-:W1:Y:S07]  /*0010*/  S2R R10, SR_TID.X ;  /* 0x00000000000a7919 */ /* 0x000e6e0000002100 */
[----:B------:R-:W2:Y:S01]  /*0020*/  LDC.64 R14, c[0x0][0x228] ;  /* 0x00008a00ff0e7b82 */ /* 0x000ea20000000a00 */
[----:B------:R-:W-:Y:S01]  /*0030*/  ULDC.64 UR4, c[0x0][0x208] ;  /* 0x0000820000047ab9 */ /* 0x000fe20000000a00 */
[----:B------:R-:W3:Y:S06]  /*0040*/  S2R R3, SR_CTAID.X ;  /* 0x0000000000037919 */ /* 0x000eec0000002500 */
[----:B------:R-:W4:Y:S08]  /*0050*/  LDC.64 R22, c[0x0][0x250] ;  /* 0x00009400ff167b82 */ /* 0x000f300000000a00 */
[----:B------:R-:W5:Y:S08]  /*0060*/  LDC.64 R18, c[0x0][0x248] ;  /* 0x00009200ff127b82 */ /* 0x000f700000000a00 */
[----:B------:R-:W5:Y:S01]  /*0070*/  LDC.64 R24, c[0x0][0x218] ;  /* 0x00008600ff187b82 */ /* 0x000f620000000a00 */
[----:B-1----:R-:W-:-:S07]  /*0080*/  LOP3.LUT R10, R10, 0x7f, RZ, 0xc0, !PT ;  /* 0x0000007f0a0a7812 */ /* 0x002fce00078ec0ff */
[----:B------:R-:W1:Y:S01]  /*0090*/  LDC.64 R16, c[0x0][0x220] ;  /* 0x00008800ff107b82 */ /* 0x000e620000000a00 */
[----:B---3--:R-:W-:Y:S02]  /*00a0*/  SHF.R.S32.HI R0, RZ, 0x18, R3 ;  /* 0x00000018ff007819 */ /* 0x008fe40000011403 */
[----:B------:R-:W-:Y:S02]  /*00b0*/  LEA R10, R3, R10, 0x7 ;  /* 0x0000000a030a7211 */ /* 0x000fe400078e38ff */
[----:B------:R-:W-:-:S03]  /*00c0*/  SGXT R3, R0, 0x1 ;  /* 0x000000010003781a */ /* 0x000fc60000000200 */
[----:B------:R-:W3:Y:S01]  /*00d0*/  LDC.64 R20, c[0x0][0x240] ;  /* 0x00009000ff147b82 */ /* 0x000ee20000000a00 */
[----:B------:R-:W-:-:S04]  /*00e0*/  LEA.HI R3, R3, R10, RZ, 0xb ;  /* 0x0000000a03037211 */ /* 0x000fc800078f58ff */
[----:B------:R-:W-:-:S03]  /*00f0*/  LOP3.LUT R3, R3, 0xfffff800, RZ, 0xc0, !PT ;  /* 0xfffff80003037812 */ /* 0x000fc600078ec0ff */
[----:B------:R-:W3:Y:S01]  /*0100*/  LDC.64 R8, c[0x0][0x230] ;  /* 0x00008c00ff087b82 */ /* 0x000ee20000000a00 */
[----:B------:R-:W-:-:S05]  /*0110*/  IADD3 R13, R10, -R3, RZ ;  /* 0x800000030a0d7210 */ /* 0x000fca0007ffe0ff */
[C---:B--2---:R-:W-:Y:S02]  /*0120*/  IMAD.WIDE R14, R13.reuse, 0x4, R14 ;  /* 0x000000040d0e7825 */ /* 0x044fe400078e020e */
[----:B------:R-:W2:Y:S02]  /*0130*/  LDC.64 R6, c[0x0][0x238] ;  /* 0x00008e00ff067b82 */ /* 0x000ea40000000a00 */
[C---:B----4-:R-:W-:Y:S01]  /*0140*/  IMAD.WIDE R22, R13.reuse, 0x4, R22 ;  /* 0x000000040d167825 */ /* 0x050fe200078e0216 */
[----:B------:R4:W2:Y:S04]  /*0150*/  LDG.E.EL R0, desc[UR4][R14.64] ;  /* 0x000000040e007981 */ /* 0x0008a8000c2e1900 */
[----:B------:R-:W2:Y:S01]  /*0160*/  LDG.E.EL R11, desc[UR4][R22.64] ;  /* 0x00000004160b7981 */ /* 0x000ea2000c2e1900 */
[----:B------:R-:W2:Y:S01]  /*0170*/  LDC.64 R4, c[0x0][0x258] ;  /* 0x00009600ff047b82 */ /* 0x000ea20000000a00 */
[----:B-----5:R-:W-:-:S04]  /*0180*/  IMAD.WIDE R18, R13, 0x4, R18 ;  /* 0x000000040d127825 */ /* 0x020fc800078e0212 */
[C---:B0---4-:R-:W-:Y:S02]  /*0190*/  IMAD.WIDE R14, R10.reuse, 0x4, R24 ;  /* 0x000000040a0e7825 */ /* 0x051fe400078e0218 */
[----:B------:R-:W4:Y:S01]  /*01a0*/  LDG.E.EL R19, desc[UR4][R18.64] ;  /* 0x0000000412137981 */ /* 0x000f22000c2e1900 */
[----:B------:R-:W0:Y:S01]  /*01b0*/  LDC.64 R2, c[0x0][0x260] ;  /* 0x00009800ff027b82 */ /* 0x000e220000000a00 */
[C---:B-1----:R-:W-:Y:S02]  /*01c0*/  IMAD.WIDE R16, R13.reuse, 0x4, R16 ;  /* 0x000000040d107825 */ /* 0x042fe400078e0210 */
[----:B------:R-:W5:Y:S02]  /*01d0*/  LDG.E R14, desc[UR4][R14.64] ;  /* 0x000000040e0e7981 */ /* 0x000f64000c1e1900 */
[----:B---3--:R-:W-:Y:S02]  /*01e0*/  IMAD.WIDE R20, R10, 0x4, R20 ;  /* 0x000000040a147825 */ /* 0x008fe400078e0214 */
[----:B------:R-:W5:Y:S02]  /*01f0*/  LDG.E.EL R17, desc[UR4][R16.64] ;  /* 0x0000000410117981 */ /* 0x000f64000c2e1900 */
[----:B------:R-:W-:-:S02]  /*0200*/  IMAD.WIDE R8, R13, 0x4, R8 ;  /* 0x000000040d087825 */ /* 0x000fc400078e0208 */
[----:B------:R-:W4:Y:S02]  /*0210*/  LDG.E R12, desc[UR4][R20.64] ;  /* 0x00000004140c7981 */ /* 0x000f24000c1e1900 */
[C---:B--2---:R-:W-:Y:S02]  /*0220*/  IMAD.WIDE R6, R13.reuse, 0x4, R6 ;  /* 0x000000040d067825 */ /* 0x044fe400078e0206 */
[----:B------:R-:W2:Y:S02]  /*0230*/  LDG.E.EL R8, desc[UR4][R8.64] ;  /* 0x0000000408087981 */ /* 0x000ea4000c2e1900 */
[C---:B------:R-:W-:Y:S02]  /*0240*/  IMAD.WIDE R4, R13.reuse, 0x4, R4 ;  /* 0x000000040d047825 */ /* 0x040fe400078e0204 */
[----:B------:R-:W2:Y:S04]  /*0250*/  LDG.E.EL R7, desc[UR4][R6.64] ;  /* 0x0000000406077981 */ /* 0x000ea8000c2e1900 */
[----:B------:R1:W3:Y:S01]  /*0260*/  LDG.E.EL R4, desc[UR4][R4.64] ;  /* 0x0000000404047981 */ /* 0x0002e2000c2e1900 */
[----:B0-----:R-:W-:-:S05]  /*0270*/  IMAD.WIDE R2, R13, 0x4, R2 ;  /* 0x000000040d027825 */ /* 0x001fca00078e0202 */
[----:B------:R0:W3:Y:S01]  /*0280*/  LDG.E.EL R13, desc[UR4][R2.64] ;  /* 0x00000004020d7981 */ /* 0x0000e2000c2e1900 */
[----:B-1----:R-:W-:Y:S01]  /*0290*/  HFMA2.MMA R5, -RZ, RZ, 1.625, 0 ;  /* 0x3e800000ff057435 */ /* 0x002fe200000001ff */
[----:B0-----:R-:W0:Y:S02]  /*02a0*/  LDC.64 R2, c[0x0][0x210] ;  /* 0x00008400ff027b82 */ /* 0x001e240000000a00 */
[----:B0-----:R-:W-:-:S04]  /*02b0*/  IMAD.WIDE R2, R10, 0x4, R2 ;  /* 0x000000040a027825 */ /* 0x001fc800078e0202 */
[----:B------:R-:W-:Y:S01]  /*02c0*/  FADD R0, R0, 9.9999997473787516356e-06 ;  /* 0x3727c5ac00007421 */ /* 0x000fe20000000000 */
[----:B------:R-:W-:-:S03]  /*02d0*/  FADD R11, R11, 9.9999997473787516356e-06 ;  /* 0x3727c5ac0b0b7421 */ /* 0x000fc60000000000 */
[----:B------:R-:W0:Y:S08]  /*02e0*/  MUFU.SQRT R15, R0 ;  /* 0x00000000000f7308 */ /* 0x000e300000002000 */
[----:B------:R-:W1:Y:S01]  /*02f0*/  MUFU.SQRT R16, R11 ;  /* 0x0000000b00107308 */ /* 0x000e620000002000 */
[C---:B0-----:R-:W-:Y:S02]  /*0300*/  FSETP.GT.AND P0, PT, R15.reuse, 8.50705917302346158658e+37, PT ;  /* 0x7e8000000f00780b */ /* 0x041fe40003f04000 */
[----:B------:R-:W-:-:S02]  /*0310*/  FSETP.GEU.AND P2, PT, R15, 1.175494350822287508e-38, PT ;  /* 0x008000000f00780b */ /* 0x000fc40003f4e000 */
[C---:B-1----:R-:W-:Y:S02]  /*0320*/  FSETP.GT.AND P1, PT, R16.reuse, 8.50705917302346158658e+37, PT ;  /* 0x7e8000001000780b */ /* 0x042fe40003f24000 */
[----:B------:R-:W-:-:S07]  /*0330*/  FSETP.GEU.AND P3, PT, R16, 1.175494350822287508e-38, PT ;  /* 0x008000001000780b */ /* 0x000fce0003f6e000 */
[----:B------:R-:W-:-:S04]  /*0340*/  @P0 FMUL R15, R15, 0.25 ;  /* 0x3e8000000f0f0820 */ /* 0x000fc80000400000 */
[----:B------:R-:W-:Y:S01]  /*0350*/  @!P2 FMUL R15, R15, 16777216 ;  /* 0x4b8000000f0fa820 */ /* 0x000fe20000400000 */
[----:B------:R-:W-:-:S04]  /*0360*/  @P1 FMUL R16, R16, 0.25 ;  /* 0x3e80000010101820 */ /* 0x000fc80000400000 */
[----:B------:R-:W-:Y:S01]  /*0370*/  @!P3 FMUL R16, R16, 16777216 ;  /* 0x4b8000001010b820 */ /* 0x000fe20000400000 */
[----:B------:R-:W0:Y:S01]  /*0380*/  MUFU.RCP R15, R15 ;  /* 0x0000000f000f7308 */ /* 0x000e220000001000 */
[----:B------:R-:W-:-:S07]  /*0390*/  FSEL R0, R5, 1, P0 ;  /* 0x3f80000005007808 */ /* 0x000fce0000000000 */
[----:B------:R-:W1:Y:S01]  /*03a0*/  MUFU.RCP R16, R16 ;  /* 0x0000001000107308 */ /* 0x000e620000001000 */
[----:B------:R-:W-:Y:S01]  /*03b0*/  FSEL R5, R5, 1, P1 ;  /* 0x3f80000005057808 */ /* 0x000fe20000800000 */
[----:B------:R-:W-:-:S04]  /*03c0*/  @!P2 FMUL R0, R0, 16777216 ;  /* 0x4b8000000000a820 */ /* 0x000fc80000400000 */
[----:B------:R-:W-:Y:S01]  /*03d0*/  @!P3 FMUL R5, R5, 16777216 ;  /* 0x4b8000000505b820 */ /* 0x000fe20000400000 */
[----:B----4-:R-:W-:Y:S01]  /*03e0*/  FADD R12, R12, -R19 ;  /* 0x800000130c0c7221 */ /* 0x010fe20000000000 */
[----:B0-----:R-:W-:Y:S01]  /*03f0*/  FMUL R0, R15, R0 ;  /* 0x000000000f007220 */ /* 0x001fe20000400000 */
[----:B-----5:R-:W-:Y:S01]  /*0400*/  FADD R17, R14, -R17 ;  /* 0x800000110e117221 */ /* 0x020fe20000000000 */
[----:B-1----:R-:W-:-:S03]  /*0410*/  FMUL R5, R16, R5 ;  /* 0x0000000510057220 */ /* 0x002fc60000400000 */
[----:B------:R-:W-:Y:S01]  /*0420*/  FMUL R0, R0, R17 ;  /* 0x0000001100007220 */ /* 0x000fe20000400000 */
[----:B------:R-:W-:-:S03]  /*0430*/  FMUL R5, R5, R12 ;  /* 0x0000000c05057220 */ /* 0x000fc60000400000 */
[----:B--2---:R-:W-:Y:S01]  /*0440*/  FFMA R0, R8, R0, R7 ;  /* 0x0000000008007223 */ /* 0x004fe20000000007 */
[----:B---3--:R-:W-:-:S04]  /*0450*/  FFMA R5, R4, R5, R13 ;  /* 0x0000000504057223 */ /* 0x008fc8000000000d */
[C---:B------:R-:W-:Y:S01]  /*0460*/  FADD R4, R0.reuse, R5 ;  /* 0x0000000500047221 */ /* 0x040fe20000000000 */
[----:B------:R-:W-:-:S04]  /*0470*/  FSETP.GEU.AND P0, PT, R0, -R5, PT ;  /* 0x800000050000720b */ /* 0x000fc80003f0e000 */
[----:B------:R-:W-:-:S05]  /*0480*/  FSEL R5, R4, RZ, P0 ;  /* 0x000000ff04057208 */ /* 0x000fca0000000000 */
[----:B------:R-:W-:Y:S01]  /*0490*/  STG.E desc[UR4][R2.64], R5 ;  /* 0x0000000502007986 */ /* 0x000fe2000c101904 */
[----:B------:R-:W-:Y:S05]  /*04a0*/  EXIT ;  /* 0x000000000000794d */ /* 0x000fea0003800000 */
.L_x_0:
[----:B------:R-:W-:-:S00]  /*04b0*/  BRA `(.L_x_0) ;  /* 0xfffffffc00fc7947 */ /* 0x000fc0000383ffff */
[----:B------:R-:W-:-:S00]  /*04c0*/  NOP ;  /* 0x0000000000007918 */ /* 0x000fc00000000000 */
        /* <DEDUP_REMOVED lines=11> */
.L_x_1:


//--------------------- .nv.global.init           --------------------------
	.section	.nv.global.init,"aw",@progbits
.nv.global.init:
	.type		_$_str,@object
	.size		_$_str,(_$_str_$_2 - _$_str)
_$_str:
        /*0000*/ 	.byte	0x5f, 0x5f, 0x43, 0x55, 0x44, 0x41, 0x5f, 0x46, 0x54, 0x5a, 0x00
	.type		_$_str_$_2,@object
	.size		_$_str_$_2,(.L_1 - _$_str_$_2)
_$_str_$_2:
        /*000b*/ 	.byte	0x5f, 0x5f, 0x43, 0x55, 0x44, 0x41, 0x5f, 0x50, 0x52, 0x45, 0x43, 0x5f, 0x53, 0x51, 0x52, 0x54
        /*001b*/ 	.byte	0x00
.L_1:


//--------------------- .nv.constant0.triton_poi_fused__native_batch_norm_legit_no_training_add_relu_27 --------------------------
	.section	.nv.constant0.triton_poi_fused__native_batch_norm_legit_no_training_add_relu_27,"a",@progbits
	.sectionflags	@""
	.align	4
.nv.constant0.triton_poi_fused__native_batch_norm_legit_no_training_add_relu_27:
	.zero		620
